//
// Generated by NVIDIA NVVM Compiler
//
// Compiler Build ID: CL-36424714
// Cuda compilation tools, release 13.0, V13.0.88
// Based on NVVM 20.0.0
//

.version 9.0
.target sm_100
.address_size 64

	// .globl	kernel

.visible .entry kernel(
	.param .u32 kernel_param_0,
	.param .u32 kernel_param_1,
	.param .u64 .ptr .align 1 kernel_param_2,
	.param .u64 .ptr .align 1 kernel_param_3,
	.param .u64 .ptr .align 1 kernel_param_4,
	.param .u64 .ptr .align 1 kernel_param_5,
	.param .u64 .ptr .align 1 kernel_param_6,
	.param .u64 .ptr .align 1 kernel_param_7,
	.param .u64 .ptr .align 1 kernel_param_8
)
{
	.reg .pred 	%p<12>;
	.reg .b32 	%r<21>;
	.reg .b32 	%f<19>;
	.reg .b64 	%rd<45>;

	ld.param.u32 	%r10, [kernel_param_0];
	ld.param.u32 	%r9, [kernel_param_1];
	ld.param.u64 	%rd3, [kernel_param_2];
	ld.param.u64 	%rd4, [kernel_param_3];
	ld.param.u64 	%rd5, [kernel_param_4];
	ld.param.u64 	%rd6, [kernel_param_5];
	ld.param.u64 	%rd7, [kernel_param_6];
	ld.param.u64 	%rd9, [kernel_param_7];
	ld.param.u64 	%rd8, [kernel_param_8];
	cvta.to.global.u64 	%rd1, %rd9;
	mov.u32 	%r1, %ctaid.z;
	mov.u32 	%r2, %ctaid.y;
	mov.u32 	%r11, %ctaid.x;
	mov.u32 	%r12, %ntid.x;
	mov.u32 	%r13, %tid.x;
	mad.lo.s32 	%r3, %r11, %r12, %r13;
	setp.ge.s32 	%p1, %r3, %r9;
	setp.ge.s32 	%p2, %r1, %r10;
	or.pred  	%p3, %p2, %p1;
	setp.gt.u32 	%p4, %r2, 63;
	or.pred  	%p5, %p4, %p3;
	@%p5 bra 	$L__BB0_8;
	cvta.to.global.u64 	%rd10, %rd3;
	shl.b32 	%r14, %r1, 6;
	add.s32 	%r4, %r14, %r2;
	mul.wide.u32 	%rd11, %r4, 16;
	add.s64 	%rd12, %rd10, %rd11;
	ld.global.v4.u32 	{%r5, %r6, %r7, %r8}, [%rd12];
	setp.eq.s32 	%p6, %r5, -1;
	@%p6 bra 	$L__BB0_8;
	mad.lo.s32 	%r15, %r9, %r4, %r3;
	cvta.to.global.u64 	%rd13, %rd5;
	mul.wide.u32 	%rd14, %r4, 4;
	add.s64 	%rd15, %rd13, %rd14;
	ld.global.f32 	%f7, [%rd15];
	cvta.to.global.u64 	%rd16, %rd6;
	mul.wide.s32 	%rd17, %r15, 4;
	add.s64 	%rd18, %rd16, %rd17;
	ld.global.f32 	%f1, [%rd18];
	cvt.s64.s32 	%rd2, %r3;
	cvta.to.global.u64 	%rd19, %rd7;
	mul.wide.s32 	%rd20, %r3, 4;
	add.s64 	%rd21, %rd19, %rd20;
	mul.f32 	%f8, %f7, %f1;
	atom.global.add.f32 	%f9, [%rd21], %f8;
	cvta.to.global.u64 	%rd22, %rd4;
	add.s64 	%rd23, %rd22, %rd20;
	ld.global.f32 	%f10, [%rd23];
	mul.f32 	%f2, %f7, %f10;
	setp.leu.f32 	%p7, %f1, 0f00000000;
	setp.geu.f32 	%p8, %f1, 0f3F800000;
	mov.f32 	%f18, 0f00000000;
	or.pred  	%p9, %p7, %p8;
	@%p9 bra 	$L__BB0_4;
	sqrt.rn.f32 	%f11, %f1;
	add.f32 	%f12, %f11, %f11;
	mul.f32 	%f18, %f2, %f12;
$L__BB0_4:
	mul.lo.s32 	%r16, %r9, %r1;
	cvt.s64.s32 	%rd24, %r16;
	add.s64 	%rd25, %rd24, %rd2;
	cvta.to.global.u64 	%rd26, %rd8;
	shl.b64 	%rd27, %rd25, 2;
	add.s64 	%rd28, %rd26, %rd27;
	atom.global.add.f32 	%f13, [%rd28], %f18;
	mul.lo.s32 	%r17, %r5, %r9;
	cvt.s64.s32 	%rd29, %r17;
	add.s64 	%rd30, %rd29, %rd2;
	shl.b64 	%rd31, %rd30, 2;
	add.s64 	%rd32, %rd1, %rd31;
	neg.f32 	%f5, %f18;
	atom.global.add.f32 	%f14, [%rd32], %f5;
	setp.eq.s32 	%p10, %r6, -1;
	@%p10 bra 	$L__BB0_6;
	mul.lo.s32 	%r18, %r6, %r9;
	cvt.s64.s32 	%rd33, %r18;
	add.s64 	%rd34, %rd33, %rd2;
	shl.b64 	%rd35, %rd34, 2;
	add.s64 	%rd36, %rd1, %rd35;
	atom.global.add.f32 	%f15, [%rd36], %f5;
$L__BB0_6:
	mul.lo.s32 	%r19, %r7, %r9;
	cvt.s64.s32 	%rd37, %r19;
	add.s64 	%rd38, %rd37, %rd2;
	shl.b64 	%rd39, %rd38, 2;
	add.s64 	%rd40, %rd1, %rd39;
	atom.global.add.f32 	%f16, [%rd40], %f18;
	setp.eq.s32 	%p11, %r8, -1;
	@%p11 bra 	$L__BB0_8;
	mul.lo.s32 	%r20, %r8, %r9;
	cvt.s64.s32 	%rd41, %r20;
	add.s64 	%rd42, %rd41, %rd2;
	shl.b64 	%rd43, %rd42, 2;
	add.s64 	%rd44, %rd1, %rd43;
	atom.global.add.f32 	%f17, [%rd44], %f18;
$L__BB0_8:
	ret;

}


// ===== COMPILED SASS (sm_100) =====

	.target	sm_100

	.elftype	@"ET_EXEC"


//--------------------- .note.nv.tkinfo           --------------------------
	.section	.note.nv.tkinfo,"",@"SHT_NOTE"
	.sectionflags	@"SHF_NOTE_NV_TKINFO"
	.tkinfo
        /*0018*/ 	.word	0x00000002
        /*0030*/ 	.string	""
        /*0030*/ 	.string	"ptxas"
        /*0030*/ 	.string	"Cuda compilation tools, release 13.0, V13.0.88"
        /*0030*/ 	.string	"Build cuda_13.0.r13.0/compiler.36424714_0"
        /*0030*/ 	.string	"-arch sm_100 -m 64 "



//--------------------- .note.nv.cuinfo           --------------------------
	.section	.note.nv.cuinfo,"",@"SHT_NOTE"
	.sectionflags	@"SHF_NOTE_NV_CUINFO"
        /*0018*/ 	.short	0x0002
        /*001a*/ 	.short	0x0064
        /*001c*/ 	.short	0x0082
	.zero		2


//--------------------- .nv.info                  --------------------------
	.section	.nv.info,"",@"SHT_CUDA_INFO"
	.align	4


	//----- nvinfo : EIATTR_REGCOUNT
	.align		4
        /*0000*/ 	.byte	0x04, 0x2f
        /*0002*/ 	.short	(.L_1 - .L_0)
	.align		4
.L_0:
        /*0004*/ 	.word	index@(kernel)
        /*0008*/ 	.word	0x00000014


	//----- nvinfo : EIATTR_FRAME_SIZE
	.align		4
.L_1:
        /*000c*/ 	.byte	0x04, 0x11
        /*000e*/ 	.short	(.L_3 - .L_2)
	.align		4
.L_2:
        /*0010*/ 	.word	index@($__internal_0_$__cuda_sm20_sqrt_rn_f32_slowpath)
        /*0014*/ 	.word	0x00000000


	//----- nvinfo : EIATTR_FRAME_SIZE
	.align		4
.L_3:
        /*0018*/ 	.byte	0x04, 0x11
        /*001a*/ 	.short	(.L_5 - .L_4)
	.align		4
.L_4:
        /*001c*/ 	.word	index@(kernel)
        /*0020*/ 	.word	0x00000000


	//----- nvinfo : EIATTR_MIN_STACK_SIZE
	.align		4
.L_5:
        /*0024*/ 	.byte	0x04, 0x12
        /*0026*/ 	.short	(.L_7 - .L_6)
	.align		4
.L_6:
        /*0028*/ 	.word	index@(kernel)
        /*002c*/ 	.word	0x00000000
.L_7:


//--------------------- .nv.compat                --------------------------
	.section	.nv.compat,"",@"SHT_CUDA_COMPAT_INFO"
	.align	4
        /*0000*/ 	.byte	0x02, 0x09, 0x00, 0x00, 0x02, 0x02, 0x01, 0x00, 0x02, 0x05, 0x05, 0x00, 0x03, 0x07, 0x01, 0x01
        /*0010*/ 	.byte	0x02, 0x03, 0x00, 0x00, 0x02, 0x06, 0x01, 0x00, 0x04, 0x0b, 0x08, 0x00, 0x01, 0x00, 0x00, 0x00
        /*0020*/ 	.byte	0x00, 0x00, 0x00, 0x00


//--------------------- .nv.info.kernel           --------------------------
	.section	.nv.info.kernel,"",@"SHT_CUDA_INFO"
	.sectionflags	@""
	.align	4


	//----- nvinfo : EIATTR_CUDA_API_VERSION
	.align		4
        /*0000*/ 	.byte	0x04, 0x37
        /*0002*/ 	.short	(.L_9 - .L_8)
.L_8:
        /*0004*/ 	.word	0x00000082


	//----- nvinfo : EIATTR_KPARAM_INFO
	.align		4
.L_9:
        /*0008*/ 	.byte	0x04, 0x17
        /*000a*/ 	.short	(.L_11 - .L_10)
.L_10:
        /*000c*/ 	.word	0x00000000
        /*0010*/ 	.short	0x0008
        /*0012*/ 	.short	0x0038
        /*0014*/ 	.byte	0x00, 0xf5, 0x21, 0x00


	//----- nvinfo : EIATTR_KPARAM_INFO
	.align		4
.L_11:
        /*0018*/ 	.byte	0x04, 0x17
        /*001a*/ 	.short	(.L_13 - .L_12)
.L_12:
        /*001c*/ 	.word	0x00000000
        /*0020*/ 	.short	0x0007
        /*0022*/ 	.short	0x0030
        /*0024*/ 	.byte	0x00, 0xf5, 0x21, 0x00


	//----- nvinfo : EIATTR_KPARAM_INFO
	.align		4
.L_13:
        /*0028*/ 	.byte	0x04, 0x17
        /*002a*/ 	.short	(.L_15 - .L_14)
.L_14:
        /*002c*/ 	.word	0x00000000
        /*0030*/ 	.short	0x0006
        /*0032*/ 	.short	0x0028
        /*0034*/ 	.byte	0x00, 0xf5, 0x21, 0x00


	//----- nvinfo : EIATTR_KPARAM_INFO
	.align		4
.L_15:
        /*0038*/ 	.byte	0x04, 0x17
        /*003a*/ 	.short	(.L_17 - .L_16)
.L_16:
        /*003c*/ 	.word	0x00000000
        /*0040*/ 	.short	0x0005
        /*0042*/ 	.short	0x0020
        /*0044*/ 	.byte	0x00, 0xf5, 0x21, 0x00


	//----- nvinfo : EIATTR_KPARAM_INFO
	.align		4
.L_17:
        /*0048*/ 	.byte	0x04, 0x17
        /*004a*/ 	.short	(.L_19 - .L_18)
.L_18:
        /*004c*/ 	.word	0x00000000
        /*0050*/ 	.short	0x0004
        /*0052*/ 	.short	0x0018
        /*0054*/ 	.byte	0x00, 0xf5, 0x21, 0x00


	//----- nvinfo : EIATTR_KPARAM_INFO
	.align		4
.L_19:
        /*0058*/ 	.byte	0x04, 0x17
        /*005a*/ 	.short	(.L_21 - .L_20)
.L_20:
        /*005c*/ 	.word	0x00000000
        /*0060*/ 	.short	0x0003
        /*0062*/ 	.short	0x0010
        /*0064*/ 	.byte	0x00, 0xf5, 0x21, 0x00


	//----- nvinfo : EIATTR_KPARAM_INFO
	.align		4
.L_21:
        /*0068*/ 	.byte	0x04, 0x17
        /*006a*/ 	.short	(.L_23 - .L_22)
.L_22:
        /*006c*/ 	.word	0x00000000
        /*0070*/ 	.short	0x0002
        /*0072*/ 	.short	0x0008
        /*0074*/ 	.byte	0x00, 0xf5, 0x21, 0x00


	//----- nvinfo : EIATTR_KPARAM_INFO
	.align		4
.L_23:
        /*0078*/ 	.byte	0x04, 0x17
        /*007a*/ 	.short	(.L_25 - .L_24)
.L_24:
        /*007c*/ 	.word	0x00000000
        /*0080*/ 	.short	0x0001
        /*0082*/ 	.short	0x0004
        /*0084*/ 	.byte	0x00, 0xf0, 0x11, 0x00


	//----- nvinfo : EIATTR_KPARAM_INFO
	.align		4
.L_25:
        /*0088*/ 	.byte	0x04, 0x17
        /*008a*/ 	.short	(.L_27 - .L_26)
.L_26:
        /*008c*/ 	.word	0x00000000
        /*0090*/ 	.short	0x0000
        /*0092*/ 	.short	0x0000
        /*0094*/ 	.byte	0x00, 0xf0, 0x11, 0x00


	//----- nvinfo : EIATTR_SPARSE_MMA_MASK
	.align		4
.L_27:
        /*0098*/ 	.byte	0x03, 0x50
        /*009a*/ 	.short	0x0000


	//----- nvinfo : EIATTR_MAXREG_COUNT
	.align		4
        /*009c*/ 	.byte	0x03, 0x1b
        /*009e*/ 	.short	0x00ff


	//----- nvinfo : EIATTR_MERCURY_ISA_VERSION
	.align		4
        /*00a0*/ 	.byte	0x03, 0x5f
        /*00a2*/ 	.short	0x0101


	//----- nvinfo : EIATTR_VRC_CTA_INIT_COUNT
	.align		4
        /*00a4*/ 	.byte	0x02, 0x4a
	.zero		1
	.zero		1


	//----- nvinfo : EIATTR_EXIT_INSTR_OFFSETS
	.align		4
        /*00a8*/ 	.byte	0x04, 0x1c
        /*00aa*/ 	.short	(.L_29 - .L_28)


	//   ....[0]....
.L_28:
        /*00ac*/ 	.word	0x000000b0


	//   ....[1]....
        /*00b0*/ 	.word	0x00000120


	//   ....[2]....
        /*00b4*/ 	.word	0x00000560


	//   ....[3]....
        /*00b8*/ 	.word	0x000005d0


	//----- nvinfo : EIATTR_CRS_STACK_SIZE
	.align		4
.L_29:
        /*00bc*/ 	.byte	0x04, 0x1e
        /*00be*/ 	.short	(.L_31 - .L_30)
.L_30:
        /*00c0*/ 	.word	0x00000000


	//----- nvinfo : EIATTR_CBANK_PARAM_SIZE
	.align		4
.L_31:
        /*00c4*/ 	.byte	0x03, 0x19
        /*00c6*/ 	.short	0x0040


	//----- nvinfo : EIATTR_PARAM_CBANK
	.align		4
        /*00c8*/ 	.byte	0x04, 0x0a
        /*00ca*/ 	.short	(.L_33 - .L_32)
	.align		4
.L_32:
        /*00cc*/ 	.word	index@(.nv.constant0.kernel)
        /*00d0*/ 	.short	0x0380
        /*00d2*/ 	.short	0x0040


	//----- nvinfo : EIATTR_SW_WAR
	.align		4
.L_33:
        /*00d4*/ 	.byte	0x04, 0x36
        /*00d6*/ 	.short	(.L_35 - .L_34)
.L_34:
        /*00d8*/ 	.word	0x00000008
.L_35:


//--------------------- .nv.callgraph             --------------------------
	.section	.nv.callgraph,"",@"SHT_CUDA_CALLGRAPH"
	.align	4
	.sectionentsize	8
	.align		4
        /*0000*/ 	.word	0x00000000
	.align		4
        /*0004*/ 	.word	0xffffffff
	.align		4
        /*0008*/ 	.word	0x00000000
	.align		4
        /*000c*/ 	.word	0xfffffffe
	.align		4
        /*0010*/ 	.word	0x00000000
	.align		4
        /*0014*/ 	.word	0xfffffffd
	.align		4
        /*0018*/ 	.word	0x00000000
	.align		4
        /*001c*/ 	.word	0xfffffffc


//--------------------- .text.kernel              --------------------------
	.section	.text.kernel,"ax",@progbits
	.align	128
        .global         kernel
        .type           kernel,@function
        .size           kernel,(.L_x_8 - kernel)
        .other          kernel,@"STO_CUDA_ENTRY STV_DEFAULT"
kernel:
.text.kernel:
[----:B------:R-:W-:Y:S01]  /*0000*/  LDC R1, c[0x0][0x37c] ;  /* 0x0000df00ff017b82 */ /* 0x000fe20000000800 */
[----:B------:R-:W0:Y:S07]  /*0010*/  S2R R5, SR_TID.X ;  /* 0x0000000000057919 */ /* 0x000e2e0000002100 */
[----:B------:R-:W0:Y:S01]  /*0020*/  S2UR UR4, SR_CTAID.X ;  /* 0x00000000000479c3 */ /* 0x000e220000002500 */
[----:B------:R-:W1:Y:S01]  /*0030*/  LDCU.64 UR6, c[0x0][0x380] ;  /* 0x00007000ff0677ac */ /* 0x000e620008000a00 */
[----:B------:R-:W2:Y:S01]  /*0040*/  S2R R3, SR_CTAID.Z ;  /* 0x0000000000037919 */ /* 0x000ea20000002700 */
[----:B------:R-:W3:Y:S05]  /*0050*/  S2R R0, SR_CTAID.Y ;  /* 0x0000000000007919 */ /* 0x000eea0000002600 */
[----:B------:R-:W0:Y:S02]  /*0060*/  LDC R2, c[0x0][0x360] ;  /* 0x0000d800ff027b82 */ /* 0x000e240000000800 */
[----:B0-----:R-:W-:-:S05]  /*0070*/  IMAD R2, R2, UR4, R5 ;  /* 0x0000000402027c24 */ /* 0x001fca000f8e0205 */
[----:B-1----:R-:W-:-:S04]  /*0080*/  ISETP.GE.AND P0, PT, R2, UR7, PT ;  /* 0x0000000702007c0c */ /* 0x002fc8000bf06270 */
[----:B--2---:R-:W-:-:S04]  /*0090*/  ISETP.GE.OR P0, PT, R3, UR6, P0 ;  /* 0x0000000603007c0c */ /* 0x004fc80008706670 */
[----:B---3--:R-:W-:-:S13]  /*00a0*/  ISETP.GT.U32.OR P0, PT, R0, 0x3f, P0 ;  /* 0x0000003f0000780c */ /* 0x008fda0000704470 */
[----:B------:R-:W-:Y:S05]  /*00b0*/  @P0 EXIT ;  /* 0x000000000000094d */ /* 0x000fea0003800000 */
[----:B------:R-:W0:Y:S01]  /*00c0*/  LDC.64 R4, c[0x0][0x388] ;  /* 0x0000e200ff047b82 */ /* 0x000e220000000a00 */
[----:B------:R-:W1:Y:S01]  /*00d0*/  LDCU.64 UR4, c[0x0][0x358] ;  /* 0x00006b00ff0477ac */ /* 0x000e620008000a00 */
[----:B------:R-:W-:-:S04]  /*00e0*/  IMAD R13, R3, 0x40, R0 ;  /* 0x00000040030d7824 */ /* 0x000fc800078e0200 */
[----:B0-----:R-:W-:-:S06]  /*00f0*/  IMAD.WIDE.U32 R4, R13, 0x10, R4 ;  /* 0x000000100d047825 */ /* 0x001fcc00078e0004 */
[----:B-1----:R-:W2:Y:S02]  /*0100*/  LDG.E.128 R4, desc[UR4][R4.64] ;  /* 0x0000000404047981 */ /* 0x002ea4000c1e1d00 */
[----:B--2---:R-:W-:-:S13]  /*0110*/  ISETP.NE.AND P0, PT, R4, -0x1, PT ;  /* 0xffffffff0400780c */ /* 0x004fda0003f05270 */
[----:B------:R-:W-:Y:S05]  /*0120*/  @!P0 EXIT ;  /* 0x000000000000894d */ /* 0x000fea0003800000 */
[----:B------:R-:W0:Y:S01]  /*0130*/  LDC.64 R8, c[0x0][0x398] ;  /* 0x0000e600ff087b82 */ /* 0x000e220000000a00 */
[----:B------:R-:W-:-:S07]  /*0140*/  IMAD R15, R13, UR7, R2 ;  /* 0x000000070d0f7c24 */ /* 0x000fce000f8e0202 */
[----:B------:R-:W1:Y:S01]  /*0150*/  LDC.64 R10, c[0x0][0x3a0] ;  /* 0x0000e800ff0a7b82 */ /* 0x000e620000000a00 */
[----:B0-----:R-:W-:-:S07]  /*0160*/  IMAD.WIDE.U32 R8, R13, 0x4, R8 ;  /* 0x000000040d087825 */ /* 0x001fce00078e0008 */
[----:B------:R-:W0:Y:S01]  /*0170*/  LDC.64 R12, c[0x0][0x3a8] ;  /* 0x0000ea00ff0c7b82 */ /* 0x000e220000000a00 */
[----:B------:R-:W2:Y:S01]  /*0180*/  LDG.E R9, desc[UR4][R8.64] ;  /* 0x0000000408097981 */ /* 0x000ea2000c1e1900 */
[----:B-1----:R-:W-:-:S06]  /*0190*/  IMAD.WIDE R10, R15, 0x4, R10 ;  /* 0x000000040f0a7825 */ /* 0x002fcc00078e020a */
[----:B------:R-:W1:Y:S01]  /*01a0*/  LDC.64 R14, c[0x0][0x390] ;  /* 0x0000e400ff0e7b82 */ /* 0x000e620000000a00 */
[----:B------:R-:W2:Y:S01]  /*01b0*/  LDG.E R10, desc[UR4][R10.64] ;  /* 0x000000040a0a7981 */ /* 0x000ea2000c1e1900 */
[----:B0-----:R-:W-:-:S04]  /*01c0*/  IMAD.WIDE R12, R2, 0x4, R12 ;  /* 0x00000004020c7825 */ /* 0x001fc800078e020c */
[----:B-1----:R-:W-:-:S04]  /*01d0*/  IMAD.WIDE R14, R2, 0x4, R14 ;  /* 0x00000004020e7825 */ /* 0x002fc800078e020e */
[----:B--2---:R-:W-:-:S05]  /*01e0*/  FMUL R17, R9, R10 ;  /* 0x0000000a09117220 */ /* 0x004fca0000400000 */
[----:B------:R0:W-:Y:S04]  /*01f0*/  REDG.E.ADD.F32.FTZ.RN.STRONG.GPU desc[UR4][R12.64], R17 ;  /* 0x000000110c0079a6 */ /* 0x0001e8000c12f304 */
[----:B------:R-:W2:Y:S01]  /*0200*/  LDG.E R14, desc[UR4][R14.64] ;  /* 0x000000040e0e7981 */ /* 0x000ea2000c1e1900 */
[----:B------:R-:W-:-:S04]  /*0210*/  FSETP.GEU.AND P0, PT, R10, 1, PT ;  /* 0x3f8000000a00780b */ /* 0x000fc80003f0e000 */
[----:B------:R-:W-:Y:S01]  /*0220*/  FSETP.LEU.OR P0, PT, R10, RZ, P0 ;  /* 0x000000ff0a00720b */ /* 0x000fe2000070b400 */
[----:B------:R-:W-:Y:S01]  /*0230*/  BSSY.RECONVERGENT B0, `(.L_x_0) ;  /* 0x0000014000007945 */ /* 0x000fe20003800200 */
[----:B------:R-:W-:Y:S01]  /*0240*/  SHF.R.S32.HI R8, RZ, 0x1f, R2 ;  /* 0x0000001fff087819 */ /* 0x000fe20000011402 */
[----:B------:R-:W-:Y:S02]  /*0250*/  IMAD.MOV.U32 R0, RZ, RZ, RZ ;  /* 0x000000ffff007224 */ /* 0x000fe400078e00ff */
[----:B--2---:R-:W-:-:S08]  /*0260*/  FMUL R9, R9, R14 ;  /* 0x0000000e09097220 */ /* 0x004fd00000400000 */
[----:B0-----:R-:W-:Y:S05]  /*0270*/  @P0 BRA `(.L_x_1) ;  /* 0x00000000003c0947 */ /* 0x001fea0003800000 */
[----:B------:R-:W-:Y:S01]  /*0280*/  VIADD R0, R10, 0xf3000000 ;  /* 0xf30000000a007836 */ /* 0x000fe20000000000 */
[----:B------:R0:W1:Y:S01]  /*0290*/  MUFU.RSQ R11, R10 ;  /* 0x0000000a000b7308 */ /* 0x0000620000001400 */
[----:B------:R-:W-:Y:S03]  /*02a0*/  BSSY.RECONVERGENT B1, `(.L_x_2) ;  /* 0x000000a000017945 */ /* 0x000fe60003800200 */
[----:B------:R-:W-:-:S13]  /*02b0*/  ISETP.GT.U32.AND P0, PT, R0, 0x727fffff, PT ;  /* 0x727fffff0000780c */ /* 0x000fda0003f04070 */
[----:B01----:R-:W-:Y:S05]  /*02c0*/  @!P0 BRA `(.L_x_3) ;  /* 0x00000000000c8947 */ /* 0x003fea0003800000 */
[----:B------:R-:W-:-:S07]  /*02d0*/  MOV R15, 0x2f0 ;  /* 0x000002f0000f7802 */ /* 0x000fce0000000f00 */
[----:B------:R-:W-:Y:S05]  /*02e0*/  CALL.REL.NOINC `($__internal_0_$__cuda_sm20_sqrt_rn_f32_slowpath) ;  /* 0x0000000000bc7944 */ /* 0x000fea0003c00000 */
[----:B------:R-:W-:Y:S05]  /*02f0*/  BRA `(.L_x_4) ;  /* 0x0000000000107947 */ /* 0x000fea0003800000 */
.L_x_3:
[----:B------:R-:W-:Y:S01]  /*0300*/  FMUL.FTZ R13, R10, R11 ;  /* 0x0000000b0a0d7220 */ /* 0x000fe20000410000 */
[----:B------:R-:W-:-:S03]  /*0310*/  FMUL.FTZ R11, R11, 0.5 ;  /* 0x3f0000000b0b7820 */ /* 0x000fc60000410000 */
[----:B------:R-:W-:-:S04]  /*0320*/  FFMA R0, -R13, R13, R10 ;  /* 0x0000000d0d007223 */ /* 0x000fc8000000010a */
[----:B------:R-:W-:-:S07]  /*0330*/  FFMA R0, R0, R11, R13 ;  /* 0x0000000b00007223 */ /* 0x000fce000000000d */
.L_x_4:
[----:B------:R-:W-:Y:S05]  /*0340*/  BSYNC.RECONVERGENT B1 ;  /* 0x0000000000017941 */ /* 0x000fea0003800200 */
.L_x_2:
[----:B------:R-:W-:-:S04]  /*0350*/  FADD R0, R0, R0 ;  /* 0x0000000000007221 */ /* 0x000fc80000000000 */
[----:B------:R-:W-:-:S07]  /*0360*/  FMUL R0, R9, R0 ;  /* 0x0000000009007220 */ /* 0x000fce0000400000 */
.L_x_1:
[----:B------:R-:W-:Y:S05]  /*0370*/  BSYNC.RECONVERGENT B0 ;  /* 0x0000000000007941 */ /* 0x000fea0003800200 */
.L_x_0:
[----:B------:R-:W0:Y:S01]  /*0380*/  LDCU UR6, c[0x0][0x384] ;  /* 0x00007080ff0677ac */ /* 0x000e220008000800 */
[----:B------:R-:W1:Y:S01]  /*0390*/  LDCU.128 UR8, c[0x0][0x3b0] ;  /* 0x00007600ff0877ac */ /* 0x000e620008000c00 */
[----:B0-----:R-:W-:Y:S02]  /*03a0*/  IMAD R3, R3, UR6, RZ ;  /* 0x0000000603037c24 */ /* 0x001fe4000f8e02ff */
[----:B------:R-:W-:-:S03]  /*03b0*/  IMAD R9, R4, UR6, RZ ;  /* 0x0000000604097c24 */ /* 0x000fc6000f8e02ff */
[C---:B------:R-:W-:Y:S02]  /*03c0*/  IADD3 R11, P1, PT, R2.reuse, R3, RZ ;  /* 0x00000003020b7210 */ /* 0x040fe40007f3e0ff */
[----:B------:R-:W-:Y:S02]  /*03d0*/  IADD3 R4, P2, PT, R2, R9, RZ ;  /* 0x0000000902047210 */ /* 0x000fe40007f5e0ff */
[----:B-1----:R-:W-:Y:S02]  /*03e0*/  LEA R10, P0, R11, UR10, 0x2 ;  /* 0x0000000a0b0a7c11 */ /* 0x002fe4000f8010ff */
[-C--:B------:R-:W-:Y:S02]  /*03f0*/  LEA.HI.X.SX32 R14, R3, R8.reuse, 0x1, P1 ;  /* 0x00000008030e7211 */ /* 0x080fe400008f0eff */
[----:B------:R-:W-:Y:S02]  /*0400*/  LEA.HI.X.SX32 R9, R9, R8, 0x1, P2 ;  /* 0x0000000809097211 */ /* 0x000fe400010f0eff */
[----:B------:R-:W-:-:S02]  /*0410*/  LEA.HI.X R11, R11, UR11, R14, 0x2, P0 ;  /* 0x0000000b0b0b7c11 */ /* 0x000fc400080f140e */
[----:B------:R-:W-:Y:S02]  /*0420*/  ISETP.NE.AND P0, PT, R5, -0x1, PT ;  /* 0xffffffff0500780c */ /* 0x000fe40003f05270 */
[C---:B------:R-:W-:Y:S01]  /*0430*/  LEA R12, P1, R4.reuse, UR8, 0x2 ;  /* 0x00000008040c7c11 */ /* 0x040fe2000f8210ff */
[----:B------:R0:W-:Y:S03]  /*0440*/  REDG.E.ADD.F32.FTZ.RN.STRONG.GPU desc[UR4][R10.64], R0 ;  /* 0x000000000a0079a6 */ /* 0x0001e6000c12f304 */
[----:B------:R-:W-:Y:S01]  /*0450*/  LEA.HI.X R13, R4, UR9, R9, 0x2, P1 ;  /* 0x00000009040d7c11 */ /* 0x000fe200088f1409 */
[----:B------:R-:W-:-:S05]  /*0460*/  FADD R9, -R0, -RZ ;  /* 0x800000ff00097221 */ /* 0x000fca0000000100 */
[----:B------:R0:W-:Y:S01]  /*0470*/  REDG.E.ADD.F32.FTZ.RN.STRONG.GPU desc[UR4][R12.64], R9 ;  /* 0x000000090c0079a6 */ /* 0x0001e2000c12f304 */
[----:B------:R-:W-:Y:S05]  /*0480*/  @!P0 BRA `(.L_x_5) ;  /* 0x0000000000188947 */ /* 0x000fea0003800000 */
[----:B------:R-:W-:-:S05]  /*0490*/  IMAD R5, R5, UR6, RZ ;  /* 0x0000000605057c24 */ /* 0x000fca000f8e02ff */
[----:B------:R-:W-:-:S04]  /*04a0*/  IADD3 R3, P0, PT, R2, R5, RZ ;  /* 0x0000000502037210 */ /* 0x000fc80007f1e0ff */
[----:B0-----:R-:W-:Y:S02]  /*04b0*/  LEA.HI.X.SX32 R10, R5, R8, 0x1, P0 ;  /* 0x00000008050a7211 */ /* 0x001fe400000f0eff */
[----:B------:R-:W-:-:S04]  /*04c0*/  LEA R4, P0, R3, UR8, 0x2 ;  /* 0x0000000803047c11 */ /* 0x000fc8000f8010ff */
[----:B------:R-:W-:-:S05]  /*04d0*/  LEA.HI.X R5, R3, UR9, R10, 0x2, P0 ;  /* 0x0000000903057c11 */ /* 0x000fca00080f140a */
[----:B------:R1:W-:Y:S04]  /*04e0*/  REDG.E.ADD.F32.FTZ.RN.STRONG.GPU desc[UR4][R4.64], R9 ;  /* 0x00000009040079a6 */ /* 0x0003e8000c12f304 */
.L_x_5:
[----:B------:R-:W-:-:S05]  /*04f0*/  IMAD R3, R6, UR6, RZ ;  /* 0x0000000606037c24 */ /* 0x000fca000f8e02ff */
[----:B-1----:R-:W-:-:S04]  /*0500*/  IADD3 R5, P0, PT, R2, R3, RZ ;  /* 0x0000000302057210 */ /* 0x002fc80007f1e0ff */
[----:B------:R-:W-:Y:S02]  /*0510*/  LEA.HI.X.SX32 R6, R3, R8, 0x1, P0 ;  /* 0x0000000803067211 */ /* 0x000fe400000f0eff */
[----:B------:R-:W-:Y:S02]  /*0520*/  ISETP.NE.AND P0, PT, R7, -0x1, PT ;  /* 0xffffffff0700780c */ /* 0x000fe40003f05270 */
[----:B------:R-:W-:-:S04]  /*0530*/  LEA R4, P1, R5, UR8, 0x2 ;  /* 0x0000000805047c11 */ /* 0x000fc8000f8210ff */
[----:B------:R-:W-:-:S05]  /*0540*/  LEA.HI.X R5, R5, UR9, R6, 0x2, P1 ;  /* 0x0000000905057c11 */ /* 0x000fca00088f1406 */
[----:B------:R1:W-:Y:S02]  /*0550*/  REDG.E.ADD.F32.FTZ.RN.STRONG.GPU desc[UR4][R4.64], R0 ;  /* 0x00000000040079a6 */ /* 0x0003e4000c12f304 */
[----:B------:R-:W-:Y:S05]  /*0560*/  @!P0 EXIT ;  /* 0x000000000000894d */ /* 0x000fea0003800000 */
[----:B------:R-:W-:-:S05]  /*0570*/  IMAD R7, R7, UR6, RZ ;  /* 0x0000000607077c24 */ /* 0x000fca000f8e02ff */
[----:B------:R-:W-:-:S04]  /*0580*/  IADD3 R3, P0, PT, R2, R7, RZ ;  /* 0x0000000702037210 */ /* 0x000fc80007f1e0ff */
[----:B------:R-:W-:Y:S02]  /*0590*/  LEA.HI.X.SX32 R8, R7, R8, 0x1, P0 ;  /* 0x0000000807087211 */ /* 0x000fe400000f0eff */
[----:B------:R-:W-:-:S04]  /*05a0*/  LEA R2, P0, R3, UR8, 0x2 ;  /* 0x0000000803027c11 */ /* 0x000fc8000f8010ff */
[----:B------:R-:W-:-:S05]  /*05b0*/  LEA.HI.X R3, R3, UR9, R8, 0x2, P0 ;  /* 0x0000000903037c11 */ /* 0x000fca00080f1408 */
[----:B------:R-:W-:Y:S01]  /*05c0*/  REDG.E.ADD.F32.FTZ.RN.STRONG.GPU desc[UR4][R2.64], R0 ;  /* 0x00000000020079a6 */ /* 0x000fe2000c12f304 */
[----:B------:R-:W-:Y:S05]  /*05d0*/  EXIT ;  /* 0x000000000000794d */ /* 0x000fea0003800000 */
        .weak           $__internal_0_$__cuda_sm20_sqrt_rn_f32_slowpath
        .type           $__internal_0_$__cuda_sm20_sqrt_rn_f32_slowpath,@function
        .size           $__internal_0_$__cuda_sm20_sqrt_rn_f32_slowpath,(.L_x_8 - $__internal_0_$__cuda_sm20_sqrt_rn_f32_slowpath)
$__internal_0_$__cuda_sm20_sqrt_rn_f32_slowpath:
[----:B------:R-:W-:-:S13]  /*05e0*/  LOP3.LUT P0, RZ, R10, 0x7fffffff, RZ, 0xc0, !PT ;  /* 0x7fffffff0aff7812 */ /* 0x000fda000780c0ff */
[----:B------:R-:W-:Y:S05]  /*05f0*/  @!P0 BRA `(.L_x_6) ;  /* 0x0000000000448947 */ /* 0x000fea0003800000 */
[----:B------:R-:W-:Y:S02]  /*0600*/  FSETP.GEU.FTZ.AND P0, PT, R10, RZ, PT ;  /* 0x000000ff0a00720b */ /* 0x000fe40003f1e000 */
[----:B------:R-:W-:-:S11]  /*0610*/  MOV R0, R10 ;  /* 0x0000000a00007202 */ /* 0x000fd60000000f00 */
[----:B------:R-:W-:Y:S01]  /*0620*/  @!P0 IMAD.MOV.U32 R10, RZ, RZ, 0x7fffffff ;  /* 0x7fffffffff0a8424 */ /* 0x000fe200078e00ff */
[----:B------:R-:W-:Y:S06]  /*0630*/  @!P0 BRA `(.L_x_6) ;  /* 0x0000000000348947 */ /* 0x000fec0003800000 */
[----:B------:R-:W-:-:S13]  /*0640*/  FSETP.GTU.FTZ.AND P0, PT, |R0|, +INF , PT ;  /* 0x7f8000000000780b */ /* 0x000fda0003f1c200 */
[----:B------:R-:W-:Y:S01]  /*0650*/  @P0 FADD.FTZ R10, R0, 1 ;  /* 0x3f800000000a0421 */ /* 0x000fe20000010000 */
[----:B------:R-:W-:Y:S06]  /*0660*/  @P0 BRA `(.L_x_6) ;  /* 0x0000000000280947 */ /* 0x000fec0003800000 */
[----:B------:R-:W-:-:S13]  /*0670*/  FSETP.NEU.FTZ.AND P0, PT, |R0|, +INF , PT ;  /* 0x7f8000000000780b */ /* 0x000fda0003f1d200 */
[----:B------:R-:W-:-:S04]  /*0680*/  @P0 FFMA R11, R0, 1.84467440737095516160e+19, RZ ;  /* 0x5f800000000b0823 */ /* 0x000fc800000000ff */
[----:B------:R-:W0:Y:S02]  /*0690*/  @P0 MUFU.RSQ R10, R11 ;  /* 0x0000000b000a0308 */ /* 0x000e240000001400 */
[----:B0-----:R-:W-:Y:S01]  /*06a0*/  @P0 FMUL.FTZ R12, R11, R10 ;  /* 0x0000000a0b0c0220 */ /* 0x001fe20000410000 */
[----:B------:R-:W-:Y:S01]  /*06b0*/  @P0 FMUL.FTZ R14, R10, 0.5 ;  /* 0x3f0000000a0e0820 */ /* 0x000fe20000410000 */
[----:B------:R-:W-:Y:S02]  /*06c0*/  @!P0 IMAD.MOV.U32 R10, RZ, RZ, R0 ;  /* 0x000000ffff0a8224 */ /* 0x000fe400078e0000 */
[----:B------:R-:W-:-:S04]  /*06d0*/  @P0 FADD.FTZ R13, -R12, -RZ ;  /* 0x800000ff0c0d0221 */ /* 0x000fc80000010100 */
[----:B------:R-:W-:-:S04]  /*06e0*/  @P0 FFMA R13, R12, R13, R11 ;  /* 0x0000000d0c0d0223 */ /* 0x000fc8000000000b */
[----:B------:R-:W-:-:S04]  /*06f0*/  @P0 FFMA R13, R13, R14, R12 ;  /* 0x0000000e0d0d0223 */ /* 0x000fc8000000000c */
[----:B------:R-:W-:-:S07]  /*0700*/  @P0 FMUL.FTZ R10, R13, 2.3283064365386962891e-10 ;  /* 0x2f8000000d0a0820 */ /* 0x000fce0000410000 */
.L_x_6:
[----:B------:R-:W-:Y:S01]  /*0710*/  HFMA2 R11, -RZ, RZ, 0, 0 ;  /* 0x00000000ff0b7431 */ /* 0x000fe200000001ff */
[----:B------:R-:W-:Y:S01]  /*0720*/  MOV R0, R10 ;  /* 0x0000000a00007202 */ /* 0x000fe20000000f00 */
[----:B------:R-:W-:-:S04]  /*0730*/  IMAD.MOV.U32 R10, RZ, RZ, R15 ;  /* 0x000000ffff0a7224 */ /* 0x000fc800078e000f */
[----:B------:R-:W-:Y:S05]  /*0740*/  RET.REL.NODEC R10 `(kernel) ;  /* 0xfffffff80a2c7950 */ /* 0x000fea0003c3ffff */
.L_x_7:
[----:B------:R-:W-:-:S00]  /*0750*/  BRA `(.L_x_7) ;  /* 0xfffffffc00fc7947 */ /* 0x000fc0000383ffff */
[----:B------:R-:W-:-:S00]  /*0760*/  NOP ;  /* 0x0000000000007918 */ /* 0x000fc00000000000 */
        /* <DEDUP_REMOVED lines=9> */
.L_x_8:


//--------------------- .nv.shared.reserved.0     --------------------------
	.section	.nv.shared.reserved.0,"aw",@nobits
	.weak		__nv_reservedSMEM_offset_0_alias
	.size		__nv_reservedSMEM_offset_0_alias, 0, 64
	.other		__nv_reservedSMEM_offset_0_alias,@"STO_CUDA_RESERVED_SHARED STV_DEFAULT"
__nv_reservedSMEM_offset_0_alias:
	.zero		0
	.zero		64


//--------------------- .nv.constant0.kernel      --------------------------
	.section	.nv.constant0.kernel,"a",@progbits
	.sectionflags	@""
	.align	4
.nv.constant0.kernel:
	.zero		960


//--------------------- SYMBOLS --------------------------

	.type		.nv.reservedSmem.offset0,@object
	.size		.nv.reservedSmem.offset0,0x4
